	.headerflags	@"EF_CUDA_TEXMODE_UNIFIED EF_CUDA_64BIT_ADDRESS EF_CUDA_ACCELERATORS EF_CUDA_SM90 EF_CUDA_VIRTUAL_SM(EF_CUDA_SM90)"
	.elftype	@"ET_EXEC"


//--------------------- .nv.info                  --------------------------
	.section	.nv.info,"",@"SHT_CUDA_INFO"
	.align	4


	//----- nvinfo : EIATTR_REGCOUNT
	.align		4
        /*0000*/ 	.byte	0x04, 0x2f
        /*0002*/ 	.short	(.L_1 - .L_0)
	.align		4
.L_0:
        /*0004*/ 	.word	index@(triton_per_fused_add_mse_loss_mse_loss_backward_mul_13)
        /*0008*/ 	.word	0x00000011


	//----- nvinfo : EIATTR_MIN_STACK_SIZE
	.align		4
.L_1:
        /*000c*/ 	.byte	0x04, 0x12
        /*000e*/ 	.short	(.L_3 - .L_2)
	.align		4
.L_2:
        /*0010*/ 	.word	index@(triton_per_fused_add_mse_loss_mse_loss_backward_mul_13)
        /*0014*/ 	.word	0x00000000


	//----- nvinfo : EIATTR_FRAME_SIZE
	.align		4
.L_3:
        /*0018*/ 	.byte	0x04, 0x11
        /*001a*/ 	.short	(.L_5 - .L_4)
	.align		4
.L_4:
        /*001c*/ 	.word	index@(triton_per_fused_add_mse_loss_mse_loss_backward_mul_13)
        /*0020*/ 	.word	0x00000000


	//----- nvinfo : EIATTR_MIN_STACK_SIZE
	.align		4
.L_5:
        /*0024*/ 	.byte	0x04, 0x12
        /*0026*/ 	.short	(.L_7 - .L_6)
	.align		4
.L_6:
        /*0028*/ 	.word	index@(triton_per_fused_add_mse_loss_mse_loss_backward_mul_13)
        /*002c*/ 	.word	0x00000000
.L_7:


//--------------------- .nv.info.triton_per_fused_add_mse_loss_mse_loss_backward_mul_13 --------------------------
	.section	.nv.info.triton_per_fused_add_mse_loss_mse_loss_backward_mul_13,"",@"SHT_CUDA_INFO"
	.sectionflags	@""
	.align	4


	//----- nvinfo : EIATTR_CUDA_API_VERSION
	.align		4
        /*0000*/ 	.byte	0x04, 0x37
        /*0002*/ 	.short	(.L_9 - .L_8)
.L_8:
        /*0004*/ 	.word	0x0000007c


	//----- nvinfo : EIATTR_KPARAM_INFO
	.align		4
.L_9:
        /*0008*/ 	.byte	0x04, 0x17
        /*000a*/ 	.short	(.L_11 - .L_10)
.L_10:
        /*000c*/ 	.word	0x00000000
        /*0010*/ 	.short	0x0005
        /*0012*/ 	.short	0x0028
        /*0014*/ 	.byte	0x00, 0xf0, 0x11, 0x00


	//----- nvinfo : EIATTR_KPARAM_INFO
	.align		4
.L_11:
        /*0018*/ 	.byte	0x04, 0x17
        /*001a*/ 	.short	(.L_13 - .L_12)
.L_12:
        /*001c*/ 	.word	0x00000000
        /*0020*/ 	.short	0x0004
        /*0022*/ 	.short	0x0020
        /*0024*/ 	.byte	0x00, 0xf4, 0x21, 0x00


	//----- nvinfo : EIATTR_KPARAM_INFO
	.align		4
.L_13:
        /*0028*/ 	.byte	0x04, 0x17
        /*002a*/ 	.short	(.L_15 - .L_14)
.L_14:
        /*002c*/ 	.word	0x00000000
        /*0030*/ 	.short	0x0003
        /*0032*/ 	.short	0x0018
        /*0034*/ 	.byte	0x00, 0xf4, 0x21, 0x00


	//----- nvinfo : EIATTR_KPARAM_INFO
	.align		4
.L_15:
        /*0038*/ 	.byte	0x04, 0x17
        /*003a*/ 	.short	(.L_17 - .L_16)
.L_16:
        /*003c*/ 	.word	0x00000000
        /*0040*/ 	.short	0x0002
        /*0042*/ 	.short	0x0010
        /*0044*/ 	.byte	0x00, 0xf4, 0x21, 0x00


	//----- nvinfo : EIATTR_KPARAM_INFO
	.align		4
.L_17:
        /*0048*/ 	.byte	0x04, 0x17
        /*004a*/ 	.short	(.L_19 - .L_18)
.L_18:
        /*004c*/ 	.word	0x00000000
        /*0050*/ 	.short	0x0001
        /*0052*/ 	.short	0x0008
        /*0054*/ 	.byte	0x00, 0xf4, 0x21, 0x00


	//----- nvinfo : EIATTR_KPARAM_INFO
	.align		4
.L_19:
        /*0058*/ 	.byte	0x04, 0x17
        /*005a*/ 	.short	(.L_21 - .L_20)
.L_20:
        /*005c*/ 	.word	0x00000000
        /*0060*/ 	.short	0x0000
        /*0062*/ 	.short	0x0000
        /*0064*/ 	.byte	0x00, 0xf4, 0x21, 0x00


	//----- nvinfo : EIATTR_SPARSE_MMA_MASK
	.align		4
.L_21:
        /*0068*/ 	.byte	0x03, 0x50
        /*006a*/ 	.short	0x0000


	//----- nvinfo : EIATTR_MAXREG_COUNT
	.align		4
        /*006c*/ 	.byte	0x03, 0x1b
        /*006e*/ 	.short	0x00ff


	//----- nvinfo : EIATTR_COOP_GROUP_MASK_REGIDS
	.align		4
        /*0070*/ 	.byte	0x04, 0x29
        /*0072*/ 	.short	(.L_23 - .L_22)


	//   ....[0]....
.L_22:
        /*0074*/ 	.word	0xffffffff


	//   ....[1]....
        /*0078*/ 	.word	0xffffffff


	//   ....[2]....
        /*007c*/ 	.word	0xffffffff


	//   ....[3]....
        /*0080*/ 	.word	0xffffffff


	//----- nvinfo : EIATTR_COOP_GROUP_INSTR_OFFSETS
	.align		4
.L_23:
        /*0084*/ 	.byte	0x04, 0x28
        /*0086*/ 	.short	(.L_25 - .L_24)


	//   ....[0]....
.L_24:
        /*0088*/ 	.word	0x00000130


	//   ....[1]....
        /*008c*/ 	.word	0x00000160


	//   ....[2]....
        /*0090*/ 	.word	0x00000190


	//   ....[3]....
        /*0094*/ 	.word	0x000001e0


	//----- nvinfo : EIATTR_EXIT_INSTR_OFFSETS
	.align		4
.L_25:
        /*0098*/ 	.byte	0x04, 0x1c
        /*009a*/ 	.short	(.L_27 - .L_26)


	//   ....[0]....
.L_26:
        /*009c*/ 	.word	0x00000200


	//   ....[1]....
        /*00a0*/ 	.word	0x00000260


	//----- nvinfo : EIATTR_REQNTID
	.align		4
.L_27:
        /*00a4*/ 	.byte	0x04, 0x10
        /*00a6*/ 	.short	(.L_29 - .L_28)
.L_28:
        /*00a8*/ 	.word	0x00000040
        /*00ac*/ 	.word	0x00000001
        /*00b0*/ 	.word	0x00000001


	//----- nvinfo : EIATTR_CBANK_PARAM_SIZE
	.align		4
.L_29:
        /*00b4*/ 	.byte	0x03, 0x19
        /*00b6*/ 	.short	0x002c


	//----- nvinfo : EIATTR_PARAM_CBANK
	.align		4
        /*00b8*/ 	.byte	0x04, 0x0a
        /*00ba*/ 	.short	(.L_31 - .L_30)
	.align		4
.L_30:
        /*00bc*/ 	.word	index@(.nv.constant0.triton_per_fused_add_mse_loss_mse_loss_backward_mul_13)
        /*00c0*/ 	.short	0x0210
        /*00c2*/ 	.short	0x002c


	//----- nvinfo : EIATTR_SW_WAR
	.align		4
.L_31:
        /*00c4*/ 	.byte	0x04, 0x36
        /*00c6*/ 	.short	(.L_33 - .L_32)
.L_32:
        /*00c8*/ 	.word	0x00000008
.L_33:


//--------------------- .nv.callgraph             --------------------------
	.section	.nv.callgraph,"",@"SHT_CUDA_CALLGRAPH"
	.align	4
	.sectionentsize	8
	.align		4
        /*0000*/ 	.word	0x00000000
	.align		4
        /*0004*/ 	.word	0xffffffff
	.align		4
        /*0008*/ 	.word	0x00000000
	.align		4
        /*000c*/ 	.word	0xfffffffe
	.align		4
        /*0010*/ 	.word	0x00000000
	.align		4
        /*0014*/ 	.word	0xfffffffd
	.align		4
        /*0018*/ 	.word	0x00000000
	.align		4
        /*001c*/ 	.word	0xfffffffc


//--------------------- .text.triton_per_fused_add_mse_loss_mse_loss_backward_mul_13 --------------------------
	.section	.text.triton_per_fused_add_mse_loss_mse_loss_backward_mul_13,"ax",@progbits
	.sectionflags	@"SHF_BARRIERS=1"
	.align	128
        .global         triton_per_fused_add_mse_loss_mse_loss_backward_mul_13
        .type           triton_per_fused_add_mse_loss_mse_loss_backward_mul_13,@function
        .size           triton_per_fused_add_mse_loss_mse_loss_backward_mul_13,(.L_x_1 - triton_per_fused_add_mse_loss_mse_loss_backward_mul_13)
        .other          triton_per_fused_add_mse_loss_mse_loss_backward_mul_13,@"STO_CUDA_ENTRY STV_DEFAULT"
triton_per_fused_add_mse_loss_mse_loss_backward_mul_13:
.text.triton_per_fused_add_mse_loss_mse_loss_backward_mul_13:
[----:B------:R-:W0:Y:S02]  /*0000*/  LDC R1, c[0x0][0x28] ;  /* 0x00000a00ff017b82 */ /* 0x000e240000000800 */
[----:B------:R-:W1:Y:S01]  /*0010*/  S2R R14, SR_TID.X ;  /* 0x00000000000e7919 */ /* 0x000e620000002100 */
[----:B------:R-:W2:Y:S01]  /*0020*/  LDC.64 R4, c[0x0][0x220] ;  /* 0x00008800ff047b82 */ /* 0x000ea20000000a00 */
[----:B------:R-:W-:-:S07]  /*0030*/  ULDC.64 UR4, c[0x0][0x208] ;  /* 0x0000820000047ab9 */ /* 0x000fce0000000a00 */
[----:B------:R-:W3:Y:S01]  /*0040*/  LDC.64 R2, c[0x0][0x218] ;  /* 0x00008600ff027b82 */ /* 0x000ee20000000a00 */
[----:B-1----:R-:W-:-:S05]  /*0050*/  LOP3.LUT R9, R14, 0xf, RZ, 0xc0, !PT ;  /* 0x0000000f0e097812 */ /* 0x002fca00078ec0ff */
[----:B--2---:R-:W-:-:S05]  /*0060*/  IMAD.WIDE.U32 R4, R9, 0x4, R4 ;  /* 0x0000000409047825 */ /* 0x004fca00078e0004 */
[----:B------:R1:W2:Y:S01]  /*0070*/  LDG.E R11, desc[UR4][R4.64] ;  /* 0x00000004040b7981 */ /* 0x0002a2000c1e1900 */
[----:B---3--:R-:W-:-:S06]  /*0080*/  IMAD.WIDE.U32 R2, R9, 0x4, R2 ;  /* 0x0000000409027825 */ /* 0x008fcc00078e0002 */
[----:B------:R-:W3:Y:S01]  /*0090*/  LDG.E R2, desc[UR4][R2.64] ;  /* 0x0000000402027981 */ /* 0x000ee2000c1e1900 */
[----:B------:R-:W-:Y:S01]  /*00a0*/  LOP3.LUT P1, RZ, R14, 0x3f, RZ, 0xc0, !PT ;  /* 0x0000003f0eff7812 */ /* 0x000fe2000782c0ff */
[----:B-1----:R-:W1:Y:S01]  /*00b0*/  LDC.64 R4, c[0x0][0x228] ;  /* 0x00008a00ff047b82 */ /* 0x002e620000000a00 */
[----:B--2---:R-:W-:-:S13]  /*00c0*/  FSETP.GT.AND P0, PT, R11, RZ, PT ;  /* 0x000000ff0b00720b */ /* 0x004fda0003f04000 */
[----:B------:R-:W-:Y:S01]  /*00d0*/  @!P0 FMUL R11, R11, 0.0099999997764825820923 ;  /* 0x3c23d70a0b0b8820 */ /* 0x000fe20000400000 */
[----:B------:R-:W-:-:S03]  /*00e0*/  LOP3.LUT P0, RZ, R14, 0x30, RZ, 0xc0, !PT ;  /* 0x000000300eff7812 */ /* 0x000fc6000780c0ff */
[----:B---3--:R-:W-:Y:S01]  /*00f0*/  FADD R0, R2, -R11 ;  /* 0x8000000b02007221 */ /* 0x008fe20000000000 */
[----:B-1----:R-:W-:-:S04]  /*0100*/  IMAD.WIDE.U32 R2, R9, 0x4, R4 ;  /* 0x0000000409027825 */ /* 0x002fc800078e0004 */
[----:B------:R-:W-:Y:S01]  /*0110*/  FMUL R8, R0, R0 ;  /* 0x0000000000087220 */ /* 0x000fe20000400000 */
[----:B------:R-:W-:-:S04]  /*0120*/  FADD R11, R11, R0 ;  /* 0x000000000b0b7221 */ /* 0x000fc80000000000 */
[----:B------:R-:W1:Y:S04]  /*0130*/  SHFL.BFLY PT, R7, R8, 0x8, 0x1f ;  /* 0x0d001f0008077f89 */ /* 0x000e6800000e0000 */
[----:B------:R-:W-:Y:S01]  /*0140*/  @!P0 STG.E desc[UR4][R2.64], R11 ;  /* 0x0000000b02008986 */ /* 0x000fe2000c101904 */
[----:B-1----:R-:W-:-:S05]  /*0150*/  FFMA R10, R0, R0, R7 ;  /* 0x00000000000a7223 */ /* 0x002fca0000000007 */
[----:B------:R-:W1:Y:S02]  /*0160*/  SHFL.BFLY PT, R7, R10, 0x4, 0x1f ;  /* 0x0c801f000a077f89 */ /* 0x000e6400000e0000 */
[----:B-1----:R-:W-:Y:S02]  /*0170*/  FADD R12, R10, R7 ;  /* 0x000000070a0c7221 */ /* 0x002fe40000000000 */
[----:B------:R-:W1:Y:S03]  /*0180*/  LDC.64 R6, c[0x0][0x230] ;  /* 0x00008c00ff067b82 */ /* 0x000e660000000a00 */
[----:B------:R-:W2:Y:S01]  /*0190*/  SHFL.BFLY PT, R13, R12, 0x2, 0x1f ;  /* 0x0c401f000c0d7f89 */ /* 0x000ea200000e0000 */
[----:B-1----:R-:W-:-:S04]  /*01a0*/  IMAD.WIDE.U32 R4, R9, 0x4, R6 ;  /* 0x0000000409047825 */ /* 0x002fc800078e0006 */
[----:B------:R-:W-:Y:S01]  /*01b0*/  FMUL R7, R0, 0.125 ;  /* 0x3e00000000077820 */ /* 0x000fe20000400000 */
[----:B--2---:R-:W-:-:S04]  /*01c0*/  FADD R13, R12, R13 ;  /* 0x0000000d0c0d7221 */ /* 0x004fc80000000000 */
[----:B------:R1:W-:Y:S04]  /*01d0*/  @!P0 STG.E desc[UR4][R4.64], R7 ;  /* 0x0000000704008986 */ /* 0x0003e8000c101904 */
[----:B------:R1:W1:Y:S01]  /*01e0*/  SHFL.BFLY PT, R0, R13, 0x1, 0x1f ;  /* 0x0c201f000d007f89 */ /* 0x00026200000e0000 */
[----:B------:R-:W-:Y:S06]  /*01f0*/  BAR.SYNC.DEFER_BLOCKING 0x0 ;  /* 0x0000000000007b1d */ /* 0x000fec0000010000 */
[----:B-1----:R-:W-:Y:S05]  /*0200*/  @P1 EXIT ;  /* 0x000000000000194d */ /* 0x002fea0003800000 */
[----:B------:R-:W0:Y:S01]  /*0210*/  LDC.64 R2, c[0x0][0x210] ;  /* 0x00008400ff027b82 */ /* 0x000e220000000a00 */
[----:B------:R-:W-:-:S04]  /*0220*/  FADD R0, R13, R0 ;  /* 0x000000000d007221 */ /* 0x000fc80000000000 */
[----:B------:R-:W-:-:S04]  /*0230*/  FMUL R0, R0, 0.0625 ;  /* 0x3d80000000007820 */ /* 0x000fc80000400000 */
[----:B------:R-:W-:-:S05]  /*0240*/  FFMA R5, R0, 0.25, R0 ;  /* 0x3e80000000057823 */ /* 0x000fca0000000000 */
[----:B0-----:R-:W-:Y:S01]  /*0250*/  STG.E desc[UR4][R2.64], R5 ;  /* 0x0000000502007986 */ /* 0x001fe2000c101904 */
[----:B------:R-:W-:Y:S05]  /*0260*/  EXIT ;  /* 0x000000000000794d */ /* 0x000fea0003800000 */
.L_x_0:
[----:B------:R-:W-:-:S00]  /*0270*/  BRA `(.L_x_0) ;  /* 0xfffffffc00fc7947 */ /* 0x000fc0000383ffff */
[----:B------:R-:W-:-:S00]  /*0280*/  NOP ;  /* 0x0000000000007918 */ /* 0x000fc00000000000 */
[----:B------:R-:W-:-:S00]  /*0290*/  NOP ;  /* 0x0000000000007918 */ /* 0x000fc00000000000 */
[----:B------:R-:W-:-:S00]  /*02a0*/  NOP ;  /* 0x0000000000007918 */ /* 0x000fc00000000000 */
[----:B------:R-:W-:-:S00]  /*02b0*/  NOP ;  /* 0x0000000000007918 */ /* 0x000fc00000000000 */
[----:B------:R-:W-:-:S00]  /*02c0*/  NOP ;  /* 0x0000000000007918 */ /* 0x000fc00000000000 */
[----:B------:R-:W-:-:S00]  /*02d0*/  NOP ;  /* 0x0000000000007918 */ /* 0x000fc00000000000 */
[----:B------:R-:W-:-:S00]  /*02e0*/  NOP ;  /* 0x0000000000007918 */ /* 0x000fc00000000000 */
[----:B------:R-:W-:-:S00]  /*02f0*/  NOP ;  /* 0x0000000000007918 */ /* 0x000fc00000000000 */
.L_x_1:


//--------------------- .nv.constant0.triton_per_fused_add_mse_loss_mse_loss_backward_mul_13 --------------------------
	.section	.nv.constant0.triton_per_fused_add_mse_loss_mse_loss_backward_mul_13,"a",@progbits
	.sectionflags	@""
	.align	4
.nv.constant0.triton_per_fused_add_mse_loss_mse_loss_backward_mul_13:
	.zero		572
